	.headerflags	@"EF_CUDA_TEXMODE_UNIFIED EF_CUDA_64BIT_ADDRESS EF_CUDA_ACCELERATORS EF_CUDA_SM90 EF_CUDA_VIRTUAL_SM(EF_CUDA_SM90)"
	.elftype	@"ET_EXEC"


//--------------------- .nv.info                  --------------------------
	.section	.nv.info,"",@"SHT_CUDA_INFO"
	.align	4


	//----- nvinfo : EIATTR_REGCOUNT
	.align		4
        /*0000*/ 	.byte	0x04, 0x2f
        /*0002*/ 	.short	(.L_1 - .L_0)
	.align		4
.L_0:
        /*0004*/ 	.word	index@(triton_poi_fused_5)
        /*0008*/ 	.word	0x0000001e


	//----- nvinfo : EIATTR_MIN_STACK_SIZE
	.align		4
.L_1:
        /*000c*/ 	.byte	0x04, 0x12
        /*000e*/ 	.short	(.L_3 - .L_2)
	.align		4
.L_2:
        /*0010*/ 	.word	index@(triton_poi_fused_5)
        /*0014*/ 	.word	0x00000000


	//----- nvinfo : EIATTR_FRAME_SIZE
	.align		4
.L_3:
        /*0018*/ 	.byte	0x04, 0x11
        /*001a*/ 	.short	(.L_5 - .L_4)
	.align		4
.L_4:
        /*001c*/ 	.word	index@(triton_poi_fused_5)
        /*0020*/ 	.word	0x00000000


	//----- nvinfo : EIATTR_MIN_STACK_SIZE
	.align		4
.L_5:
        /*0024*/ 	.byte	0x04, 0x12
        /*0026*/ 	.short	(.L_7 - .L_6)
	.align		4
.L_6:
        /*0028*/ 	.word	index@(triton_poi_fused_5)
        /*002c*/ 	.word	0x00000000
.L_7:


//--------------------- .nv.info.triton_poi_fused_5 --------------------------
	.section	.nv.info.triton_poi_fused_5,"",@"SHT_CUDA_INFO"
	.sectionflags	@""
	.align	4


	//----- nvinfo : EIATTR_CUDA_API_VERSION
	.align		4
        /*0000*/ 	.byte	0x04, 0x37
        /*0002*/ 	.short	(.L_9 - .L_8)
.L_8:
        /*0004*/ 	.word	0x0000007c


	//----- nvinfo : EIATTR_KPARAM_INFO
	.align		4
.L_9:
        /*0008*/ 	.byte	0x04, 0x17
        /*000a*/ 	.short	(.L_11 - .L_10)
.L_10:
        /*000c*/ 	.word	0x00000000
        /*0010*/ 	.short	0x0003
        /*0012*/ 	.short	0x0014
        /*0014*/ 	.byte	0x00, 0xf0, 0x11, 0x00


	//----- nvinfo : EIATTR_KPARAM_INFO
	.align		4
.L_11:
        /*0018*/ 	.byte	0x04, 0x17
        /*001a*/ 	.short	(.L_13 - .L_12)
.L_12:
        /*001c*/ 	.word	0x00000000
        /*0020*/ 	.short	0x0002
        /*0022*/ 	.short	0x0010
        /*0024*/ 	.byte	0x00, 0xf0, 0x11, 0x00


	//----- nvinfo : EIATTR_KPARAM_INFO
	.align		4
.L_13:
        /*0028*/ 	.byte	0x04, 0x17
        /*002a*/ 	.short	(.L_15 - .L_14)
.L_14:
        /*002c*/ 	.word	0x00000000
        /*0030*/ 	.short	0x0001
        /*0032*/ 	.short	0x0008
        /*0034*/ 	.byte	0x00, 0xf4, 0x21, 0x00


	//----- nvinfo : EIATTR_KPARAM_INFO
	.align		4
.L_15:
        /*0038*/ 	.byte	0x04, 0x17
        /*003a*/ 	.short	(.L_17 - .L_16)
.L_16:
        /*003c*/ 	.word	0x00000000
        /*0040*/ 	.short	0x0000
        /*0042*/ 	.short	0x0000
        /*0044*/ 	.byte	0x00, 0xf4, 0x21, 0x00


	//----- nvinfo : EIATTR_SPARSE_MMA_MASK
	.align		4
.L_17:
        /*0048*/ 	.byte	0x03, 0x50
        /*004a*/ 	.short	0x0000


	//----- nvinfo : EIATTR_MAXREG_COUNT
	.align		4
        /*004c*/ 	.byte	0x03, 0x1b
        /*004e*/ 	.short	0x00ff


	//----- nvinfo : EIATTR_EXIT_INSTR_OFFSETS
	.align		4
        /*0050*/ 	.byte	0x04, 0x1c
        /*0052*/ 	.short	(.L_19 - .L_18)


	//   ....[0]....
.L_18:
        /*0054*/ 	.word	0x000006d0


	//   ....[1]....
        /*0058*/ 	.word	0x00000720


	//----- nvinfo : EIATTR_REQNTID
	.align		4
.L_19:
        /*005c*/ 	.byte	0x04, 0x10
        /*005e*/ 	.short	(.L_21 - .L_20)
.L_20:
        /*0060*/ 	.word	0x00000080
        /*0064*/ 	.word	0x00000001
        /*0068*/ 	.word	0x00000001


	//----- nvinfo : EIATTR_CBANK_PARAM_SIZE
	.align		4
.L_21:
        /*006c*/ 	.byte	0x03, 0x19
        /*006e*/ 	.short	0x0018


	//----- nvinfo : EIATTR_PARAM_CBANK
	.align		4
        /*0070*/ 	.byte	0x04, 0x0a
        /*0072*/ 	.short	(.L_23 - .L_22)
	.align		4
.L_22:
        /*0074*/ 	.word	index@(.nv.constant0.triton_poi_fused_5)
        /*0078*/ 	.short	0x0210
        /*007a*/ 	.short	0x0018


	//----- nvinfo : EIATTR_SW_WAR
	.align		4
.L_23:
        /*007c*/ 	.byte	0x04, 0x36
        /*007e*/ 	.short	(.L_25 - .L_24)
.L_24:
        /*0080*/ 	.word	0x00000008
.L_25:


//--------------------- .nv.callgraph             --------------------------
	.section	.nv.callgraph,"",@"SHT_CUDA_CALLGRAPH"
	.align	4
	.sectionentsize	8
	.align		4
        /*0000*/ 	.word	0x00000000
	.align		4
        /*0004*/ 	.word	0xffffffff
	.align		4
        /*0008*/ 	.word	0x00000000
	.align		4
        /*000c*/ 	.word	0xfffffffe
	.align		4
        /*0010*/ 	.word	0x00000000
	.align		4
        /*0014*/ 	.word	0xfffffffd
	.align		4
        /*0018*/ 	.word	0x00000000
	.align		4
        /*001c*/ 	.word	0xfffffffc


//--------------------- .text.triton_poi_fused_5  --------------------------
	.section	.text.triton_poi_fused_5,"ax",@progbits
	.sectionflags	@"SHF_BARRIERS=1"
	.align	128
        .global         triton_poi_fused_5
        .type           triton_poi_fused_5,@function
        .size           triton_poi_fused_5,(.L_x_1 - triton_poi_fused_5)
        .other          triton_poi_fused_5,@"STO_CUDA_ENTRY STV_DEFAULT"
triton_poi_fused_5:
.text.triton_poi_fused_5:
[----:B------:R-:W0:Y:S01]  /*0000*/  LDC R1, c[0x0][0x28] ;  /* 0x00000a00ff017b82 */ /* 0x000e220000000800 */
[----:B------:R-:W1:Y:S07]  /*0010*/  S2R R19, SR_CTAID.Z ;  /* 0x0000000000137919 */ /* 0x000e6e0000002700 */
[----:B------:R-:W1:Y:S01]  /*0020*/  S2UR UR4, SR_CTAID.Y ;  /* 0x00000000000479c3 */ /* 0x000e620000002600 */
[----:B------:R-:W-:Y:S01]  /*0030*/  IMAD.MOV.U32 R14, RZ, RZ, RZ ;  /* 0x000000ffff0e7224 */ /* 0x000fe200078e00ff */
[----:B------:R-:W-:Y:S01]  /*0040*/  ULDC.64 UR6, c[0x0][0x208] ;  /* 0x0000820000067ab9 */ /* 0x000fe20000000a00 */
[----:B------:R-:W2:Y:S01]  /*0050*/  S2R R15, SR_CTAID.X ;  /* 0x00000000000f7919 */ /* 0x000ea20000002500 */
[----:B------:R-:W3:Y:S04]  /*0060*/  S2R R18, SR_TID.X ;  /* 0x0000000000127919 */ /* 0x000ee80000002100 */
[----:B------:R-:W1:Y:S08]  /*0070*/  LDC R0, c[0x0][0x10] ;  /* 0x00000400ff007b82 */ /* 0x000e700000000800 */
[----:B------:R-:W4:Y:S01]  /*0080*/  LDC.64 R16, c[0x0][0x210] ;  /* 0x00008400ff107b82 */ /* 0x000f220000000a00 */
[----:B-1----:R-:W-:-:S02]  /*0090*/  IMAD R19, R19, R0, UR4 ;  /* 0x0000000413137e24 */ /* 0x002fc4000f8e0200 */
[----:B--2---:R-:W-:Y:S02]  /*00a0*/  IMAD.SHL.U32 R15, R15, 0x10, RZ ;  /* 0x000000100f0f7824 */ /* 0x004fe400078e00ff */
[----:B------:R-:W-:Y:S01]  /*00b0*/  IMAD.SHL.U32 R19, R19, 0x40, RZ ;  /* 0x0000004013137824 */ /* 0x000fe200078e00ff */
[----:B---3--:R-:W-:Y:S02]  /*00c0*/  SHF.R.U32.HI R0, RZ, 0x4, R18 ;  /* 0x00000004ff007819 */ /* 0x008fe40000011612 */
[----:B------:R-:W-:Y:S02]  /*00d0*/  LOP3.LUT R4, R15, 0xf, R18, 0xf8, !PT ;  /* 0x0000000f0f047812 */ /* 0x000fe400078ef812 */
[----:B------:R-:W-:Y:S02]  /*00e0*/  SGXT.U32 R0, R0, 0x3 ;  /* 0x000000030000781a */ /* 0x000fe40000000000 */
[----:B------:R-:W-:Y:S02]  /*00f0*/  ISETP.GE.AND P0, PT, R4, 0x9, PT ;  /* 0x000000090400780c */ /* 0x000fe40003f06270 */
[----:B------:R-:W-:-:S02]  /*0100*/  LOP3.LUT R3, R19, 0x8, R0, 0xfe, !PT ;  /* 0x0000000813037812 */ /* 0x000fc400078efe00 */
[----:B------:R-:W-:Y:S02]  /*0110*/  LOP3.LUT R2, R19, R0, RZ, 0xfc, !PT ;  /* 0x0000000013027212 */ /* 0x000fe400078efcff */
[C---:B------:R-:W-:Y:S01]  /*0120*/  ISETP.LT.AND P2, PT, R3.reuse, 0x80000, !P0 ;  /* 0x000800000300780c */ /* 0x040fe20004741270 */
[--C-:B------:R-:W-:Y:S01]  /*0130*/  IMAD R3, R3, 0x9, R4.reuse ;  /* 0x0000000903037824 */ /* 0x100fe200078e0204 */
[----:B------:R-:W-:Y:S01]  /*0140*/  LOP3.LUT R6, R19, 0x10, R0, 0xfe, !PT ;  /* 0x0000001013067812 */ /* 0x000fe200078efe00 */
[C---:B------:R-:W-:Y:S01]  /*0150*/  IMAD R5, R2.reuse, 0x9, R4 ;  /* 0x0000000902057824 */ /* 0x040fe200078e0204 */
[----:B------:R-:W-:Y:S02]  /*0160*/  LOP3.LUT R7, R19, 0x18, R0, 0xfe, !PT ;  /* 0x0000001813077812 */ /* 0x000fe400078efe00 */
[----:B------:R-:W-:Y:S01]  /*0170*/  ISETP.LT.AND P1, PT, R2, 0x80000, !P0 ;  /* 0x000800000200780c */ /* 0x000fe20004721270 */
[----:B----4-:R-:W-:Y:S01]  /*0180*/  IMAD.WIDE R2, R3, 0x4, R16 ;  /* 0x0000000403027825 */ /* 0x010fe200078e0210 */
[----:B------:R-:W-:-:S02]  /*0190*/  ISETP.LT.AND P6, PT, R6, 0x80000, !P0 ;  /* 0x000800000600780c */ /* 0x000fc400047c1270 */
[----:B------:R-:W-:Y:S02]  /*01a0*/  LOP3.LUT R8, R19, 0x20, R0, 0xfe, !PT ;  /* 0x0000002013087812 */ /* 0x000fe400078efe00 */
[----:B------:R-:W-:Y:S01]  /*01b0*/  ISETP.LT.AND P5, PT, R7, 0x80000, !P0 ;  /* 0x000800000700780c */ /* 0x000fe200047a1270 */
[----:B------:R1:W2:Y:S01]  /*01c0*/  @P2 LDG.E.EL R14, desc[UR6][R2.64] ;  /* 0x00000006020e2981 */ /* 0x0002a2000c2e1900 */
[----:B------:R-:W-:Y:S02]  /*01d0*/  LOP3.LUT R4, R19, 0x28, R0, 0xfe, !PT ;  /* 0x0000002813047812 */ /* 0x000fe400078efe00 */
[----:B------:R-:W-:Y:S02]  /*01e0*/  LOP3.LUT R6, R19, 0x30, R0, 0xfe, !PT ;  /* 0x0000003013067812 */ /* 0x000fe400078efe00 */
[----:B------:R-:W-:Y:S02]  /*01f0*/  LOP3.LUT R7, R19, 0x38, R0, 0xfe, !PT ;  /* 0x0000003813077812 */ /* 0x000fe400078efe00 */
[----:B------:R-:W-:-:S02]  /*0200*/  ISETP.LT.AND P4, PT, R8, 0x80000, !P0 ;  /* 0x000800000800780c */ /* 0x000fc40004781270 */
[----:B------:R-:W-:Y:S02]  /*0210*/  ISETP.LT.AND P3, PT, R4, 0x80000, !P0 ;  /* 0x000800000400780c */ /* 0x000fe40004761270 */
[----:B------:R-:W-:Y:S02]  /*0220*/  ISETP.LT.AND P2, PT, R6, 0x80000, !P0 ;  /* 0x000800000600780c */ /* 0x000fe40004741270 */
[----:B------:R-:W-:Y:S01]  /*0230*/  ISETP.LT.AND P0, PT, R7, 0x80000, !P0 ;  /* 0x000800000700780c */ /* 0x000fe20004701270 */
[C---:B------:R-:W-:Y:S02]  /*0240*/  VIADD R7, R5.reuse, 0x90 ;  /* 0x0000009005077836 */ /* 0x040fe40000000000 */
[C---:B------:R-:W-:Y:S02]  /*0250*/  VIADD R9, R5.reuse, 0xd8 ;  /* 0x000000d805097836 */ /* 0x040fe40000000000 */
[C---:B------:R-:W-:Y:S02]  /*0260*/  VIADD R11, R5.reuse, 0x120 ;  /* 0x00000120050b7836 */ /* 0x040fe40000000000 */
[----:B------:R-:W-:-:S02]  /*0270*/  VIADD R13, R5, 0x168 ;  /* 0x00000168050d7836 */ /* 0x000fc40000000000 */
[C---:B------:R-:W-:Y:S02]  /*0280*/  VIADD R23, R5.reuse, 0x1b0 ;  /* 0x000001b005177836 */ /* 0x040fe40000000000 */
[C---:B------:R-:W-:Y:S02]  /*0290*/  VIADD R25, R5.reuse, 0x1f8 ;  /* 0x000001f805197836 */ /* 0x040fe40000000000 */
[----:B-1----:R-:W-:-:S04]  /*02a0*/  IMAD.WIDE R2, R5, 0x4, R16 ;  /* 0x0000000405027825 */ /* 0x002fc800078e0210 */
[----:B------:R-:W-:-:S04]  /*02b0*/  IMAD.WIDE R4, R7, 0x4, R16 ;  /* 0x0000000407047825 */ /* 0x000fc800078e0210 */
[----:B------:R-:W-:-:S04]  /*02c0*/  IMAD.WIDE R6, R9, 0x4, R16 ;  /* 0x0000000409067825 */ /* 0x000fc800078e0210 */
[----:B------:R-:W-:Y:S01]  /*02d0*/  IMAD.WIDE R8, R11, 0x4, R16 ;  /* 0x000000040b087825 */ /* 0x000fe200078e0210 */
[----:B------:R-:W-:-:S03]  /*02e0*/  CS2R R20, SRZ ;  /* 0x0000000000147805 */ /* 0x000fc6000001ff00 */
[----:B------:R-:W-:-:S03]  /*02f0*/  IMAD.WIDE R10, R13, 0x4, R16 ;  /* 0x000000040d0a7825 */ /* 0x000fc600078e0210 */
[----:B------:R1:W3:Y:S01]  /*0300*/  @P6 LDG.E.EL R20, desc[UR6][R4.64] ;  /* 0x0000000604146981 */ /* 0x0002e2000c2e1900 */
[--C-:B------:R-:W-:Y:S01]  /*0310*/  IMAD.WIDE R12, R23, 0x4, R16.reuse ;  /* 0x00000004170c7825 */ /* 0x100fe200078e0210 */
[----:B------:R-:W-:Y:S02]  /*0320*/  CS2R R22, SRZ ;  /* 0x0000000000167805 */ /* 0x000fe4000001ff00 */
[----:B------:R-:W4:Y:S01]  /*0330*/  @P5 LDG.E.EL R21, desc[UR6][R6.64] ;  /* 0x0000000606155981 */ /* 0x000f22000c2e1900 */
[----:B------:R-:W-:Y:S01]  /*0340*/  IMAD.WIDE R16, R25, 0x4, R16 ;  /* 0x0000000419107825 */ /* 0x000fe200078e0210 */
[----:B------:R-:W-:Y:S02]  /*0350*/  CS2R R24, SRZ ;  /* 0x0000000000187805 */ /* 0x000fe4000001ff00 */
[----:B------:R-:W5:Y:S01]  /*0360*/  @P4 LDG.E.EL R22, desc[UR6][R8.64] ;  /* 0x0000000608164981 */ /* 0x000f62000c2e1900 */
[----:B------:R-:W-:-:S03]  /*0370*/  IMAD.MOV.U32 R26, RZ, RZ, RZ ;  /* 0x000000ffff1a7224 */ /* 0x000fc600078e00ff */
[----:B------:R-:W5:Y:S04]  /*0380*/  @P3 LDG.E.EL R24, desc[UR6][R10.64] ;  /* 0x000000060a183981 */ /* 0x000f68000c2e1900 */
[----:B------:R1:W5:Y:S04]  /*0390*/  @P2 LDG.E.EL R23, desc[UR6][R12.64] ;  /* 0x000000060c172981 */ /* 0x000368000c2e1900 */
[----:B------:R1:W5:Y:S04]  /*03a0*/  @P1 LDG.E.EL R26, desc[UR6][R2.64] ;  /* 0x00000006021a1981 */ /* 0x000368000c2e1900 */
[----:B------:R-:W5:Y:S01]  /*03b0*/  @P0 LDG.E.EL R25, desc[UR6][R16.64] ;  /* 0x0000000610190981 */ /* 0x000f62000c2e1900 */
[----:B------:R-:W1:Y:S01]  /*03c0*/  S2R R27, SR_TID.X ;  /* 0x00000000001b7919 */ /* 0x000e620000002100 */
[----:B------:R-:W1:Y:S01]  /*03d0*/  S2UR UR5, SR_CgaCtaId ;  /* 0x00000000000579c3 */ /* 0x000e620000008800 */
[----:B------:R-:W-:Y:S01]  /*03e0*/  UMOV UR4, 0x400 ;  /* 0x0000040000047882 */ /* 0x000fe20000000000 */
[----:B-1----:R-:W-:Y:S01]  /*03f0*/  IMAD.SHL.U32 R4, R27, 0x40, RZ ;  /* 0x000000401b047824 */ /* 0x002fe200078e00ff */
[----:B------:R-:W-:-:S04]  /*0400*/  SHF.R.U32.HI R5, RZ, 0x4, R27 ;  /* 0x00000004ff057819 */ /* 0x000fc8000001161b */
[----:B------:R-:W-:Y:S02]  /*0410*/  SGXT.U32 R5, R5, 0x3 ;  /* 0x000000030505781a */ /* 0x000fe40000000000 */
[----:B------:R-:W-:Y:S01]  /*0420*/  LOP3.LUT R4, R4, 0x3c0, RZ, 0xc0, !PT ;  /* 0x000003c004047812 */ /* 0x000fe200078ec0ff */
[----:B0-----:R-:W-:-:S03]  /*0430*/  UPRMT UR4, UR5, 0x654, UR4 ;  /* 0x0000065405047896 */ /* 0x001fc60008000004 */
[----:B------:R-:W-:-:S04]  /*0440*/  LOP3.LUT R5, R4, R5, RZ, 0xfc, !PT ;  /* 0x0000000504057212 */ /* 0x000fc800078efcff */
[----:B------:R-:W-:-:S04]  /*0450*/  LEA.HI R5, R4, R5, RZ, 0x1c ;  /* 0x0000000504057211 */ /* 0x000fc800078fe0ff */
[----:B------:R-:W-:Y:S01]  /*0460*/  LEA R13, R5, UR4, 0x2 ;  /* 0x00000004050d7c11 */ /* 0x000fe2000f8e10ff */
[----:B------:R-:W-:Y:S01]  /*0470*/  IMAD.SHL.U32 R8, R27, 0x4, RZ ;  /* 0x000000041b087824 */ /* 0x000fe200078e00ff */
[----:B------:R-:W-:-:S04]  /*0480*/  SHF.R.U32.HI R2, RZ, 0x2, R27 ;  /* 0x00000002ff027819 */ /* 0x000fc8000001161b */
[----:B------:R-:W-:Y:S02]  /*0490*/  LOP3.LUT R8, R8, 0x1fc, RZ, 0xc0, !PT ;  /* 0x000001fc08087812 */ /* 0x000fe400078ec0ff */
[----:B------:R-:W-:-:S05]  /*04a0*/  LOP3.LUT R3, R2, 0x1c, RZ, 0xc0, !PT ;  /* 0x0000001c02037812 */ /* 0x000fca00078ec0ff */
[----:B------:R-:W-:-:S05]  /*04b0*/  IMAD.IADD R3, R8, 0x1, R3 ;  /* 0x0000000108037824 */ /* 0x000fca00078e0203 */
[----:B------:R-:W-:Y:S01]  /*04c0*/  LEA R4, R3, UR4, 0x2 ;  /* 0x0000000403047c11 */ /* 0x000fe2000f8e10ff */
[----:B------:R-:W-:Y:S01]  /*04d0*/  IMAD.SHL.U32 R18, R18, 0x4, RZ ;  /* 0x0000000412127824 */ /* 0x000fe200078e00ff */
[----:B------:R-:W0:Y:S04]  /*04e0*/  LDC.64 R2, c[0x0][0x218] ;  /* 0x00008600ff027b82 */ /* 0x000e280000000a00 */
[----:B------:R-:W-:-:S04]  /*04f0*/  LOP3.LUT R18, R19, 0x3c, R18, 0xf8, !PT ;  /* 0x0000003c13127812 */ /* 0x000fc800078ef812 */
[----:B------:R-:W-:-:S04]  /*0500*/  SHF.R.S32.HI R9, RZ, 0x1f, R18 ;  /* 0x0000001fff097819 */ /* 0x000fc80000011412 */
[----:B------:R-:W-:-:S04]  /*0510*/  LEA.HI R9, R9, R18, RZ, 0x9 ;  /* 0x0000001209097211 */ /* 0x000fc800078f48ff */
[----:B------:R-:W-:Y:S02]  /*0520*/  LOP3.LUT R11, R9, 0xfffffe00, RZ, 0xc0, !PT ;  /* 0xfffffe00090b7812 */ /* 0x000fe400078ec0ff */
[----:B------:R-:W-:Y:S02]  /*0530*/  LOP3.LUT R12, R8, 0x200, RZ, 0xfc, !PT ;  /* 0x00000200080c7812 */ /* 0x000fe400078efcff */
[----:B------:R-:W-:Y:S01]  /*0540*/  SHF.R.S32.HI R10, RZ, 0x9, R9 ;  /* 0x00000009ff0a7819 */ /* 0x000fe20000011409 */
[C---:B------:R-:W-:Y:S01]  /*0550*/  IMAD.IADD R11, R18.reuse, 0x1, -R11 ;  /* 0x00000001120b7824 */ /* 0x040fe200078e0a0b */
[----:B------:R-:W-:Y:S02]  /*0560*/  ISETP.GE.AND P0, PT, R18, 0x80000, PT ;  /* 0x000800001200780c */ /* 0x000fe40003f06270 */
[----:B------:R-:W-:Y:S02]  /*0570*/  LOP3.LUT R9, R15, R0, RZ, 0xfc, !PT ;  /* 0x000000000f097212 */ /* 0x000fe400078efcff */
[----:B------:R-:W-:-:S02]  /*0580*/  LOP3.LUT R0, R15, 0x8, R0, 0xfe, !PT ;  /* 0x000000080f007812 */ /* 0x000fc400078efe00 */
[----:B------:R-:W-:Y:S01]  /*0590*/  SHF.R.U32.HI R12, RZ, 0x4, R12 ;  /* 0x00000004ff0c7819 */ /* 0x000fe2000001160c */
[----:B------:R-:W-:Y:S01]  /*05a0*/  IMAD R10, R10, 0x1200, R11 ;  /* 0x000012000a0a7824 */ /* 0x000fe200078e020b */
[C---:B------:R-:W-:Y:S02]  /*05b0*/  ISETP.LT.AND P1, PT, R9.reuse, 0x9, !P0 ;  /* 0x000000090900780c */ /* 0x040fe40004721270 */
[----:B------:R-:W-:Y:S02]  /*05c0*/  ISETP.LT.AND P0, PT, R0, 0x9, !P0 ;  /* 0x000000090000780c */ /* 0x000fe40004701270 */
[----:B------:R-:W-:Y:S01]  /*05d0*/  LOP3.LUT R11, R12, 0x3c, RZ, 0xc0, !PT ;  /* 0x0000003c0c0b7812 */ /* 0x000fe200078ec0ff */
[----:B------:R-:W-:-:S04]  /*05e0*/  IMAD R9, R9, 0x200, R10 ;  /* 0x0000020009097824 */ /* 0x000fc800078e020a */
[----:B------:R-:W-:Y:S02]  /*05f0*/  IMAD.IADD R11, R8, 0x1, R11 ;  /* 0x00000001080b7824 */ /* 0x000fe400078e020b */
[----:B0-----:R-:W-:-:S03]  /*0600*/  IMAD.WIDE R8, R9, 0x4, R2 ;  /* 0x0000000409087825 */ /* 0x001fc600078e0202 */
[----:B------:R-:W-:Y:S01]  /*0610*/  LEA R11, R11, UR4, 0x2 ;  /* 0x000000040b0b7c11 */ /* 0x000fe2000f8e10ff */
[----:B--2---:R-:W-:Y:S04]  /*0620*/  STS [R13+0x20], R14 ;  /* 0x0000200e0d007388 */ /* 0x004fe80000000800 */
[----:B---3--:R-:W-:Y:S04]  /*0630*/  STS [R13+0x40], R20 ;  /* 0x000040140d007388 */ /* 0x008fe80000000800 */
[----:B----4-:R-:W-:Y:S04]  /*0640*/  STS [R13+0x60], R21 ;  /* 0x000060150d007388 */ /* 0x010fe80000000800 */
[----:B-----5:R-:W-:Y:S04]  /*0650*/  STS [R13+0x80], R22 ;  /* 0x000080160d007388 */ /* 0x020fe80000000800 */
[----:B------:R-:W-:Y:S04]  /*0660*/  STS [R13+0xa0], R24 ;  /* 0x0000a0180d007388 */ /* 0x000fe80000000800 */
[----:B------:R-:W-:Y:S04]  /*0670*/  STS [R13+0xc0], R23 ;  /* 0x0000c0170d007388 */ /* 0x000fe80000000800 */
[----:B------:R-:W-:Y:S04]  /*0680*/  STS [R13], R26 ;  /* 0x0000001a0d007388 */ /* 0x000fe80000000800 */
[----:B------:R-:W-:Y:S01]  /*0690*/  STS [R13+0xe0], R25 ;  /* 0x0000e0190d007388 */ /* 0x000fe20000000800 */
[----:B------:R-:W-:Y:S06]  /*06a0*/  BAR.SYNC.DEFER_BLOCKING 0x0 ;  /* 0x0000000000007b1d */ /* 0x000fec0000010000 */
[----:B------:R-:W0:Y:S04]  /*06b0*/  LDS.128 R4, [R4] ;  /* 0x0000000004047984 */ /* 0x000e280000000c00 */
[----:B0-----:R0:W-:Y:S02]  /*06c0*/  @P1 STG.E.128 desc[UR6][R8.64], R4 ;  /* 0x0000000408001986 */ /* 0x0011e4000c101d06 */
[----:B0-----:R-:W-:Y:S05]  /*06d0*/  @!P0 EXIT ;  /* 0x000000000000894d */ /* 0x001fea0003800000 */
[----:B------:R-:W1:Y:S01]  /*06e0*/  LDS.128 R12, [R11+0x800] ;  /* 0x000800000b0c7984 */ /* 0x000e620000000c00 */
[----:B0-----:R-:W-:-:S04]  /*06f0*/  IMAD R5, R0, 0x200, R10 ;  /* 0x0000020000057824 */ /* 0x001fc800078e020a */
[----:B------:R-:W-:-:S05]  /*0700*/  IMAD.WIDE R2, R5, 0x4, R2 ;  /* 0x0000000405027825 */ /* 0x000fca00078e0202 */
[----:B-1----:R-:W-:Y:S01]  /*0710*/  STG.E.128 desc[UR6][R2.64], R12 ;  /* 0x0000000c02007986 */ /* 0x002fe2000c101d06 */
[----:B------:R-:W-:Y:S05]  /*0720*/  EXIT ;  /* 0x000000000000794d */ /* 0x000fea0003800000 */
.L_x_0:
[----:B------:R-:W-:-:S00]  /*0730*/  BRA `(.L_x_0) ;  /* 0xfffffffc00fc7947 */ /* 0x000fc0000383ffff */
[----:B------:R-:W-:-:S00]  /*0740*/  NOP ;  /* 0x0000000000007918 */ /* 0x000fc00000000000 */
        /* <DEDUP_REMOVED lines=11> */
.L_x_1:


//--------------------- .nv.shared.triton_poi_fused_5 --------------------------
	.section	.nv.shared.triton_poi_fused_5,"aw",@nobits
	.sectionflags	@""
	.align	16
	.zero		1024


//--------------------- .nv.constant0.triton_poi_fused_5 --------------------------
	.section	.nv.constant0.triton_poi_fused_5,"a",@progbits
	.sectionflags	@""
	.align	4
.nv.constant0.triton_poi_fused_5:
	.zero		552
